	.headerflags	@"EF_CUDA_TEXMODE_UNIFIED EF_CUDA_64BIT_ADDRESS EF_CUDA_ACCELERATORS EF_CUDA_SM90 EF_CUDA_VIRTUAL_SM(EF_CUDA_SM90)"
	.elftype	@"ET_EXEC"


//--------------------- .nv.info                  --------------------------
	.section	.nv.info,"",@"SHT_CUDA_INFO"
	.align	4


	//----- nvinfo : EIATTR_REGCOUNT
	.align		4
        /*0000*/ 	.byte	0x04, 0x2f
        /*0002*/ 	.short	(.L_1 - .L_0)
	.align		4
.L_0:
        /*0004*/ 	.word	index@(triton_poi_fused_clone_1)
        /*0008*/ 	.word	0x00000018


	//----- nvinfo : EIATTR_MIN_STACK_SIZE
	.align		4
.L_1:
        /*000c*/ 	.byte	0x04, 0x12
        /*000e*/ 	.short	(.L_3 - .L_2)
	.align		4
.L_2:
        /*0010*/ 	.word	index@(triton_poi_fused_clone_1)
        /*0014*/ 	.word	0x00000000


	//----- nvinfo : EIATTR_FRAME_SIZE
	.align		4
.L_3:
        /*0018*/ 	.byte	0x04, 0x11
        /*001a*/ 	.short	(.L_5 - .L_4)
	.align		4
.L_4:
        /*001c*/ 	.word	index@(triton_poi_fused_clone_1)
        /*0020*/ 	.word	0x00000000


	//----- nvinfo : EIATTR_MIN_STACK_SIZE
	.align		4
.L_5:
        /*0024*/ 	.byte	0x04, 0x12
        /*0026*/ 	.short	(.L_7 - .L_6)
	.align		4
.L_6:
        /*0028*/ 	.word	index@(triton_poi_fused_clone_1)
        /*002c*/ 	.word	0x00000000
.L_7:


//--------------------- .nv.info.triton_poi_fused_clone_1 --------------------------
	.section	.nv.info.triton_poi_fused_clone_1,"",@"SHT_CUDA_INFO"
	.sectionflags	@""
	.align	4


	//----- nvinfo : EIATTR_CUDA_API_VERSION
	.align		4
        /*0000*/ 	.byte	0x04, 0x37
        /*0002*/ 	.short	(.L_9 - .L_8)
.L_8:
        /*0004*/ 	.word	0x0000007c


	//----- nvinfo : EIATTR_KPARAM_INFO
	.align		4
.L_9:
        /*0008*/ 	.byte	0x04, 0x17
        /*000a*/ 	.short	(.L_11 - .L_10)
.L_10:
        /*000c*/ 	.word	0x00000000
        /*0010*/ 	.short	0x0007
        /*0012*/ 	.short	0x0034
        /*0014*/ 	.byte	0x00, 0xf0, 0x11, 0x00


	//----- nvinfo : EIATTR_KPARAM_INFO
	.align		4
.L_11:
        /*0018*/ 	.byte	0x04, 0x17
        /*001a*/ 	.short	(.L_13 - .L_12)
.L_12:
        /*001c*/ 	.word	0x00000000
        /*0020*/ 	.short	0x0006
        /*0022*/ 	.short	0x0030
        /*0024*/ 	.byte	0x00, 0xf0, 0x11, 0x00


	//----- nvinfo : EIATTR_KPARAM_INFO
	.align		4
.L_13:
        /*0028*/ 	.byte	0x04, 0x17
        /*002a*/ 	.short	(.L_15 - .L_14)
.L_14:
        /*002c*/ 	.word	0x00000000
        /*0030*/ 	.short	0x0005
        /*0032*/ 	.short	0x0028
        /*0034*/ 	.byte	0x00, 0xf4, 0x21, 0x00


	//----- nvinfo : EIATTR_KPARAM_INFO
	.align		4
.L_15:
        /*0038*/ 	.byte	0x04, 0x17
        /*003a*/ 	.short	(.L_17 - .L_16)
.L_16:
        /*003c*/ 	.word	0x00000000
        /*0040*/ 	.short	0x0004
        /*0042*/ 	.short	0x0020
        /*0044*/ 	.byte	0x00, 0xf4, 0x21, 0x00


	//----- nvinfo : EIATTR_KPARAM_INFO
	.align		4
.L_17:
        /*0048*/ 	.byte	0x04, 0x17
        /*004a*/ 	.short	(.L_19 - .L_18)
.L_18:
        /*004c*/ 	.word	0x00000000
        /*0050*/ 	.short	0x0003
        /*0052*/ 	.short	0x0018
        /*0054*/ 	.byte	0x00, 0xf4, 0x21, 0x00


	//----- nvinfo : EIATTR_KPARAM_INFO
	.align		4
.L_19:
        /*0058*/ 	.byte	0x04, 0x17
        /*005a*/ 	.short	(.L_21 - .L_20)
.L_20:
        /*005c*/ 	.word	0x00000000
        /*0060*/ 	.short	0x0002
        /*0062*/ 	.short	0x0010
        /*0064*/ 	.byte	0x00, 0xf4, 0x21, 0x00


	//----- nvinfo : EIATTR_KPARAM_INFO
	.align		4
.L_21:
        /*0068*/ 	.byte	0x04, 0x17
        /*006a*/ 	.short	(.L_23 - .L_22)
.L_22:
        /*006c*/ 	.word	0x00000000
        /*0070*/ 	.short	0x0001
        /*0072*/ 	.short	0x0008
        /*0074*/ 	.byte	0x00, 0xf4, 0x21, 0x00


	//----- nvinfo : EIATTR_KPARAM_INFO
	.align		4
.L_23:
        /*0078*/ 	.byte	0x04, 0x17
        /*007a*/ 	.short	(.L_25 - .L_24)
.L_24:
        /*007c*/ 	.word	0x00000000
        /*0080*/ 	.short	0x0000
        /*0082*/ 	.short	0x0000
        /*0084*/ 	.byte	0x00, 0xf4, 0x21, 0x00


	//----- nvinfo : EIATTR_SPARSE_MMA_MASK
	.align		4
.L_25:
        /*0088*/ 	.byte	0x03, 0x50
        /*008a*/ 	.short	0x0000


	//----- nvinfo : EIATTR_MAXREG_COUNT
	.align		4
        /*008c*/ 	.byte	0x03, 0x1b
        /*008e*/ 	.short	0x00ff


	//----- nvinfo : EIATTR_EXIT_INSTR_OFFSETS
	.align		4
        /*0090*/ 	.byte	0x04, 0x1c
        /*0092*/ 	.short	(.L_27 - .L_26)


	//   ....[0]....
.L_26:
        /*0094*/ 	.word	0x00000410


	//   ....[1]....
        /*0098*/ 	.word	0x000004d0


	//----- nvinfo : EIATTR_REQNTID
	.align		4
.L_27:
        /*009c*/ 	.byte	0x04, 0x10
        /*009e*/ 	.short	(.L_29 - .L_28)
.L_28:
        /*00a0*/ 	.word	0x00000080
        /*00a4*/ 	.word	0x00000001
        /*00a8*/ 	.word	0x00000001


	//----- nvinfo : EIATTR_CBANK_PARAM_SIZE
	.align		4
.L_29:
        /*00ac*/ 	.byte	0x03, 0x19
        /*00ae*/ 	.short	0x0038


	//----- nvinfo : EIATTR_PARAM_CBANK
	.align		4
        /*00b0*/ 	.byte	0x04, 0x0a
        /*00b2*/ 	.short	(.L_31 - .L_30)
	.align		4
.L_30:
        /*00b4*/ 	.word	index@(.nv.constant0.triton_poi_fused_clone_1)
        /*00b8*/ 	.short	0x0210
        /*00ba*/ 	.short	0x0038


	//----- nvinfo : EIATTR_SW_WAR
	.align		4
.L_31:
        /*00bc*/ 	.byte	0x04, 0x36
        /*00be*/ 	.short	(.L_33 - .L_32)
.L_32:
        /*00c0*/ 	.word	0x00000008
.L_33:


//--------------------- .nv.callgraph             --------------------------
	.section	.nv.callgraph,"",@"SHT_CUDA_CALLGRAPH"
	.align	4
	.sectionentsize	8
	.align		4
        /*0000*/ 	.word	0x00000000
	.align		4
        /*0004*/ 	.word	0xffffffff
	.align		4
        /*0008*/ 	.word	0x00000000
	.align		4
        /*000c*/ 	.word	0xfffffffe
	.align		4
        /*0010*/ 	.word	0x00000000
	.align		4
        /*0014*/ 	.word	0xfffffffd
	.align		4
        /*0018*/ 	.word	0x00000000
	.align		4
        /*001c*/ 	.word	0xfffffffc


//--------------------- .text.triton_poi_fused_clone_1 --------------------------
	.section	.text.triton_poi_fused_clone_1,"ax",@progbits
	.sectionflags	@"SHF_BARRIERS=1"
	.align	128
        .global         triton_poi_fused_clone_1
        .type           triton_poi_fused_clone_1,@function
        .size           triton_poi_fused_clone_1,(.L_x_1 - triton_poi_fused_clone_1)
        .other          triton_poi_fused_clone_1,@"STO_CUDA_ENTRY STV_DEFAULT"
triton_poi_fused_clone_1:
.text.triton_poi_fused_clone_1:
[----:B------:R-:W0:Y:S01]  /*0000*/  LDC R1, c[0x0][0x28] ;  /* 0x00000a00ff017b82 */ /* 0x000e220000000800 */
[----:B------:R-:W1:Y:S07]  /*0010*/  S2R R7, SR_CTAID.Y ;  /* 0x0000000000077919 */ /* 0x000e6e0000002600 */
[----:B------:R-:W2:Y:S01]  /*0020*/  LDC.64 R12, c[0x0][0x210] ;  /* 0x00008400ff0c7b82 */ /* 0x000ea20000000a00 */
[----:B------:R-:W-:Y:S01]  /*0030*/  IMAD.MOV.U32 R14, RZ, RZ, RZ ;  /* 0x000000ffff0e7224 */ /* 0x000fe200078e00ff */
[----:B------:R-:W-:Y:S01]  /*0040*/  ULDC.64 UR6, c[0x0][0x208] ;  /* 0x0000820000067ab9 */ /* 0x000fe20000000a00 */
[----:B------:R-:W3:Y:S01]  /*0050*/  S2R R0, SR_TID.X ;  /* 0x0000000000007919 */ /* 0x000ee20000002100 */
[----:B------:R-:W4:Y:S04]  /*0060*/  S2R R9, SR_CTAID.X ;  /* 0x0000000000097919 */ /* 0x000f280000002500 */
[----:B------:R-:W5:Y:S08]  /*0070*/  LDC.64 R10, c[0x0][0x218] ;  /* 0x00008600ff0a7b82 */ /* 0x000f700000000a00 */
[----:B------:R-:W2:Y:S01]  /*0080*/  LDC.64 R16, c[0x0][0x220] ;  /* 0x00008800ff107b82 */ /* 0x000ea20000000a00 */
[----:B-1----:R-:W-:Y:S01]  /*0090*/  IMAD.SHL.U32 R7, R7, 0x20, RZ ;  /* 0x0000002007077824 */ /* 0x002fe200078e00ff */
[----:B---3--:R-:W-:-:S04]  /*00a0*/  SHF.R.U32.HI R6, RZ, 0x5, R0 ;  /* 0x00000005ff067819 */ /* 0x008fc80000011600 */
[----:B------:R-:W-:Y:S01]  /*00b0*/  LOP3.LUT R19, R7, 0x1f, R0, 0xf8, !PT ;  /* 0x0000001f07137812 */ /* 0x000fe200078ef800 */
[----:B----4-:R-:W-:Y:S01]  /*00c0*/  IMAD.SHL.U32 R9, R9, 0x4, RZ ;  /* 0x0000000409097824 */ /* 0x010fe200078e00ff */
[----:B------:R-:W-:Y:S02]  /*00d0*/  SGXT.U32 R6, R6, 0x2 ;  /* 0x000000020606781a */ /* 0x000fe40000000000 */
[----:B------:R-:W-:Y:S01]  /*00e0*/  SHF.R.S32.HI R2, RZ, 0x1f, R19 ;  /* 0x0000001fff027819 */ /* 0x000fe20000011413 */
[----:B-----5:R-:W-:Y:S01]  /*00f0*/  IMAD.WIDE R10, R19, 0x4, R10 ;  /* 0x00000004130a7825 */ /* 0x020fe200078e020a */
[----:B------:R-:W-:Y:S02]  /*0100*/  LOP3.LUT R15, R9, R6, RZ, 0xfc, !PT ;  /* 0x00000006090f7212 */ /* 0x000fe400078efcff */
[----:B------:R-:W-:Y:S02]  /*0110*/  LEA.HI R2, R2, R19, RZ, 0x4 ;  /* 0x0000001302027211 */ /* 0x000fe400078f20ff */
[----:B------:R-:W-:-:S02]  /*0120*/  ISETP.GE.AND P1, PT, R15, 0x4, PT ;  /* 0x000000040f00780c */ /* 0x000fc40003f26270 */
[C---:B------:R-:W-:Y:S01]  /*0130*/  LOP3.LUT R4, R2.reuse, 0xfffffff0, RZ, 0xc0, !PT ;  /* 0xfffffff002047812 */ /* 0x040fe200078ec0ff */
[----:B------:R-:W-:Y:S01]  /*0140*/  IMAD.SHL.U32 R2, R2, 0x4, RZ ;  /* 0x0000000402027824 */ /* 0x000fe200078e00ff */
[C---:B------:R-:W-:Y:S02]  /*0150*/  ISETP.LT.AND P0, PT, R19.reuse, 0x40, !P1 ;  /* 0x000000401300780c */ /* 0x040fe40004f01270 */
[C---:B------:R-:W-:Y:S01]  /*0160*/  ISETP.GE.AND P2, PT, R19.reuse, 0x40, PT ;  /* 0x000000401300780c */ /* 0x040fe20003f46270 */
[----:B------:R-:W-:Y:S01]  /*0170*/  IMAD.IADD R4, R19, 0x1, -R4 ;  /* 0x0000000113047824 */ /* 0x000fe200078e0a04 */
[----:B------:R-:W-:-:S03]  /*0180*/  LOP3.LUT R3, R2, 0xffffffc0, RZ, 0xc0, !PT ;  /* 0xffffffc002037812 */ /* 0x000fc600078ec0ff */
[----:B------:R-:W-:-:S04]  /*0190*/  IMAD R4, R15, 0x10, R4 ;  /* 0x000000100f047824 */ /* 0x000fc800078e0204 */
[----:B------:R-:W-:Y:S02]  /*01a0*/  IMAD.IADD R21, R4, 0x1, R3 ;  /* 0x0000000104157824 */ /* 0x000fe400078e0203 */
[----:B------:R-:W1:Y:S02]  /*01b0*/  LDC.64 R2, c[0x0][0x228] ;  /* 0x00008a00ff027b82 */ /* 0x000e640000000a00 */
[----:B--2---:R-:W-:-:S04]  /*01c0*/  IMAD.WIDE R12, R21, 0x4, R12 ;  /* 0x00000004150c7825 */ /* 0x004fc800078e020c */
[----:B------:R-:W-:Y:S01]  /*01d0*/  IMAD.MOV.U32 R21, RZ, RZ, RZ ;  /* 0x000000ffff157224 */ /* 0x000fe200078e00ff */
[----:B------:R-:W2:Y:S01]  /*01e0*/  @P0 LDG.E.EL R14, desc[UR6][R12.64] ;  /* 0x000000060c0e0981 */ /* 0x000ea2000c2e1900 */
[----:B------:R-:W3:Y:S01]  /*01f0*/  LDC.64 R4, c[0x0][0x230] ;  /* 0x00008c00ff047b82 */ /* 0x000ee20000000a00 */
[----:B------:R-:W-:Y:S02]  /*0200*/  IMAD.MOV.U32 R8, RZ, RZ, RZ ;  /* 0x000000ffff087224 */ /* 0x000fe400078e00ff */
[----:B0-----:R-:W-:Y:S01]  /*0210*/  IMAD.WIDE R16, R19, 0x4, R16 ;  /* 0x0000000413107825 */ /* 0x001fe200078e0210 */
[----:B------:R0:W2:Y:S03]  /*0220*/  @!P2 LDG.E.EL R21, desc[UR6][R10.64] ;  /* 0x000000060a15a981 */ /* 0x0000a6000c2e1900 */
[----:B------:R-:W-:Y:S01]  /*0230*/  IMAD.MOV.U32 R18, RZ, RZ, RZ ;  /* 0x000000ffff127224 */ /* 0x000fe200078e00ff */
[----:B------:R-:W4:Y:S01]  /*0240*/  @!P2 LDG.E.EL R8, desc[UR6][R16.64] ;  /* 0x000000061008a981 */ /* 0x000f22000c2e1900 */
[----:B-1----:R-:W-:-:S04]  /*0250*/  IMAD.WIDE R2, R15, 0x4, R2 ;  /* 0x000000040f027825 */ /* 0x002fc800078e0202 */
[----:B---3--:R-:W-:-:S04]  /*0260*/  IMAD.WIDE R4, R15, 0x4, R4 ;  /* 0x000000040f047825 */ /* 0x008fc800078e0204 */
[----:B------:R-:W-:Y:S01]  /*0270*/  IMAD.MOV.U32 R15, RZ, RZ, RZ ;  /* 0x000000ffff0f7224 */ /* 0x000fe200078e00ff */
[----:B------:R1:W3:Y:S05]  /*0280*/  @!P1 LDG.E.EL R18, desc[UR6][R4.64] ;  /* 0x0000000604129981 */ /* 0x0002ea000c2e1900 */
[----:B------:R5:W3:Y:S01]  /*0290*/  @!P1 LDG.E.EL R15, desc[UR6][R2.64] ;  /* 0x00000006020f9981 */ /* 0x000ae2000c2e1900 */
[----:B------:R-:W5:Y:S01]  /*02a0*/  S2UR UR5, SR_CgaCtaId ;  /* 0x00000000000579c3 */ /* 0x000f620000008800 */
[----:B0-----:R-:W-:-:S05]  /*02b0*/  IMAD.SHL.U32 R11, R0, 0x4, RZ ;  /* 0x00000004000b7824 */ /* 0x001fca00078e00ff */
[----:B------:R-:W-:Y:S02]  /*02c0*/  LOP3.LUT R10, R6, 0x7c, R11, 0xf8, !PT ;  /* 0x0000007c060a7812 */ /* 0x000fe400078ef80b */
[----:B------:R-:W-:Y:S01]  /*02d0*/  SHF.R.U32.HI R11, RZ, 0x2, R11 ;  /* 0x00000002ff0b7819 */ /* 0x000fe2000001160b */
[----:B------:R-:W-:-:S03]  /*02e0*/  UMOV UR4, 0x400 ;  /* 0x0000040000047882 */ /* 0x000fc60000000000 */
[----:B-1----:R-:W-:-:S05]  /*02f0*/  SGXT.U32 R5, R11, 0x5 ;  /* 0x000000050b05781a */ /* 0x002fca0000000000 */
[----:B------:R-:W-:Y:S01]  /*0300*/  IMAD.IADD R5, R10, 0x1, R5 ;  /* 0x000000010a057824 */ /* 0x000fe200078e0205 */
[----:B------:R-:W-:Y:S01]  /*0310*/  SHF.R.U32.HI R12, RZ, 0x2, R0 ;  /* 0x00000002ff0c7819 */ /* 0x000fe20000011600 */
[----:B-----5:R-:W-:Y:S01]  /*0320*/  UPRMT UR4, UR5, 0x654, UR4 ;  /* 0x0000065405047896 */ /* 0x020fe20008000004 */
[----:B------:R-:W-:Y:S02]  /*0330*/  LOP3.LUT R9, R9, 0x3, R0, 0xf8, !PT ;  /* 0x0000000309097812 */ /* 0x000fe400078ef800 */
[----:B------:R-:W-:-:S03]  /*0340*/  LOP3.LUT R3, R0, 0x7f, RZ, 0xc0, !PT ;  /* 0x0000007f00037812 */ /* 0x000fc600078ec0ff */
[----:B------:R-:W-:Y:S02]  /*0350*/  LEA R0, R5, UR4, 0x2 ;  /* 0x0000000405007c11 */ /* 0x000fe4000f8e10ff */
[----:B------:R-:W-:Y:S02]  /*0360*/  SGXT.U32 R6, R12, 0x5 ;  /* 0x000000050c06781a */ /* 0x000fe40000000000 */
[----:B------:R-:W-:Y:S02]  /*0370*/  ISETP.GE.AND P0, PT, R9, 0x4, PT ;  /* 0x000000040900780c */ /* 0x000fe40003f06270 */
[----:B------:R-:W-:-:S04]  /*0380*/  LOP3.LUT R7, R7, R6, RZ, 0xfc, !PT ;  /* 0x0000000607077212 */ /* 0x000fc800078efcff */
[----:B------:R-:W-:Y:S01]  /*0390*/  ISETP.LT.AND P0, PT, R7, 0x40, !P0 ;  /* 0x000000400700780c */ /* 0x000fe20004701270 */
[----:B------:R-:W-:-:S05]  /*03a0*/  IMAD.IADD R3, R6, 0x1, R3 ;  /* 0x0000000106037824 */ /* 0x000fca00078e0203 */
[----:B------:R-:W-:Y:S01]  /*03b0*/  LEA R5, R3, UR4, 0x2 ;  /* 0x0000000403057c11 */ /* 0x000fe2000f8e10ff */
[----:B--2---:R-:W-:-:S04]  /*03c0*/  FADD R21, -R21, R14 ;  /* 0x0000000e15157221 */ /* 0x004fc80000000100 */
[----:B----4-:R-:W-:-:S04]  /*03d0*/  FMUL R21, R21, R8 ;  /* 0x0000000815157220 */ /* 0x010fc80000400000 */
[----:B---3--:R-:W-:-:S05]  /*03e0*/  FFMA R15, R21, R15, R18 ;  /* 0x0000000f150f7223 */ /* 0x008fca0000000012 */
[----:B------:R0:W-:Y:S01]  /*03f0*/  STS [R0], R15 ;  /* 0x0000000f00007388 */ /* 0x0001e20000000800 */
[----:B------:R-:W-:Y:S06]  /*0400*/  BAR.SYNC.DEFER_BLOCKING 0x0 ;  /* 0x0000000000007b1d */ /* 0x000fec0000010000 */
[----:B0-----:R-:W-:Y:S05]  /*0410*/  @!P0 EXIT ;  /* 0x000000000000894d */ /* 0x001fea0003800000 */
[----:B------:R-:W0:Y:S01]  /*0420*/  LDS R5, [R5] ;  /* 0x0000000005057984 */ /* 0x000e220000000800 */
[----:B------:R-:W1:Y:S01]  /*0430*/  LDC.64 R2, c[0x0][0x238] ;  /* 0x00008e00ff027b82 */ /* 0x000e620000000a00 */
[----:B------:R-:W-:-:S04]  /*0440*/  SHF.R.S32.HI R0, RZ, 0x1f, R7 ;  /* 0x0000001fff007819 */ /* 0x000fc80000011407 */
[----:B------:R-:W-:-:S04]  /*0450*/  LEA.HI R0, R0, R7, RZ, 0x4 ;  /* 0x0000000700007211 */ /* 0x000fc800078f20ff */
[----:B------:R-:W-:Y:S02]  /*0460*/  LOP3.LUT R4, R0, 0xffffff0, RZ, 0xc0, !PT ;  /* 0x0ffffff000047812 */ /* 0x000fe400078ec0ff */
[----:B------:R-:W-:-:S03]  /*0470*/  SHF.R.S32.HI R0, RZ, 0x4, R0 ;  /* 0x00000004ff007819 */ /* 0x000fc60000011400 */
[----:B------:R-:W-:Y:S02]  /*0480*/  IMAD.IADD R4, R7, 0x1, -R4 ;  /* 0x0000000107047824 */ /* 0x000fe400078e0a04 */
[----:B------:R-:W-:-:S04]  /*0490*/  IMAD R9, R0, 0x4, R9 ;  /* 0x0000000400097824 */ /* 0x000fc800078e0209 */
[----:B------:R-:W-:-:S04]  /*04a0*/  IMAD R9, R4, 0x10, R9 ;  /* 0x0000001004097824 */ /* 0x000fc800078e0209 */
[----:B-1----:R-:W-:-:S05]  /*04b0*/  IMAD.WIDE R2, R9, 0x4, R2 ;  /* 0x0000000409027825 */ /* 0x002fca00078e0202 */
[----:B0-----:R-:W-:Y:S01]  /*04c0*/  STG.E desc[UR6][R2.64], R5 ;  /* 0x0000000502007986 */ /* 0x001fe2000c101906 */
[----:B------:R-:W-:Y:S05]  /*04d0*/  EXIT ;  /* 0x000000000000794d */ /* 0x000fea0003800000 */
.L_x_0:
[----:B------:R-:W-:-:S00]  /*04e0*/  BRA `(.L_x_0) ;  /* 0xfffffffc00fc7947 */ /* 0x000fc0000383ffff */
[----:B------:R-:W-:-:S00]  /*04f0*/  NOP ;  /* 0x0000000000007918 */ /* 0x000fc00000000000 */
        /* <DEDUP_REMOVED lines=8> */
.L_x_1:


//--------------------- .nv.shared.triton_poi_fused_clone_1 --------------------------
	.section	.nv.shared.triton_poi_fused_clone_1,"aw",@nobits
	.sectionflags	@""
	.align	16
	.zero		1024


//--------------------- .nv.constant0.triton_poi_fused_clone_1 --------------------------
	.section	.nv.constant0.triton_poi_fused_clone_1,"a",@progbits
	.sectionflags	@""
	.align	4
.nv.constant0.triton_poi_fused_clone_1:
	.zero		584
